//
// Generated by NVIDIA NVVM Compiler
//
// Compiler Build ID: CL-36424714
// Cuda compilation tools, release 13.0, V13.0.88
// Based on NVVM 20.0.0
//

.version 9.0
.target sm_100
.address_size 64

	// .globl	_Z10vector_addPiS_i

.visible .entry _Z10vector_addPiS_i(
	.param .u64 .ptr .align 1 _Z10vector_addPiS_i_param_0,
	.param .u64 .ptr .align 1 _Z10vector_addPiS_i_param_1,
	.param .u32 _Z10vector_addPiS_i_param_2
)
{
	.reg .pred 	%p<2>;
	.reg .b32 	%r<6>;
	.reg .b64 	%rd<8>;

	ld.param.u64 	%rd1, [_Z10vector_addPiS_i_param_0];
	ld.param.u64 	%rd2, [_Z10vector_addPiS_i_param_1];
	ld.param.u32 	%r2, [_Z10vector_addPiS_i_param_2];
	mov.u32 	%r1, %tid.x;
	setp.ge.s32 	%p1, %r1, %r2;
	@%p1 bra 	$L__BB0_2;
	cvta.to.global.u64 	%rd3, %rd1;
	cvta.to.global.u64 	%rd4, %rd2;
	mul.wide.u32 	%rd5, %r1, 4;
	add.s64 	%rd6, %rd3, %rd5;
	ld.global.u32 	%r3, [%rd6];
	add.s64 	%rd7, %rd4, %rd5;
	ld.global.u32 	%r4, [%rd7];
	add.s32 	%r5, %r4, %r3;
	st.global.u32 	[%rd6], %r5;
$L__BB0_2:
	ret;

}


// ===== COMPILED SASS (sm_100) =====

	.target	sm_100

	.elftype	@"ET_EXEC"


//--------------------- .note.nv.tkinfo           --------------------------
	.section	.note.nv.tkinfo,"",@"SHT_NOTE"
	.sectionflags	@"SHF_NOTE_NV_TKINFO"
	.tkinfo
        /*0018*/ 	.word	0x00000002
        /*0030*/ 	.string	""
        /*0030*/ 	.string	"ptxas"
        /*0030*/ 	.string	"Cuda compilation tools, release 13.0, V13.0.88"
        /*0030*/ 	.string	"Build cuda_13.0.r13.0/compiler.36424714_0"
        /*0030*/ 	.string	"-arch sm_100 -m 64 "



//--------------------- .note.nv.cuinfo           --------------------------
	.section	.note.nv.cuinfo,"",@"SHT_NOTE"
	.sectionflags	@"SHF_NOTE_NV_CUINFO"
        /*0018*/ 	.short	0x0002
        /*001a*/ 	.short	0x0064
        /*001c*/ 	.short	0x0082
	.zero		2


//--------------------- .nv.info                  --------------------------
	.section	.nv.info,"",@"SHT_CUDA_INFO"
	.align	4


	//----- nvinfo : EIATTR_REGCOUNT
	.align		4
        /*0000*/ 	.byte	0x04, 0x2f
        /*0002*/ 	.short	(.L_1 - .L_0)
	.align		4
.L_0:
        /*0004*/ 	.word	index@(_Z10vector_addPiS_i)
        /*0008*/ 	.word	0x0000000a


	//----- nvinfo : EIATTR_FRAME_SIZE
	.align		4
.L_1:
        /*000c*/ 	.byte	0x04, 0x11
        /*000e*/ 	.short	(.L_3 - .L_2)
	.align		4
.L_2:
        /*0010*/ 	.word	index@(_Z10vector_addPiS_i)
        /*0014*/ 	.word	0x00000000


	//----- nvinfo : EIATTR_MIN_STACK_SIZE
	.align		4
.L_3:
        /*0018*/ 	.byte	0x04, 0x12
        /*001a*/ 	.short	(.L_5 - .L_4)
	.align		4
.L_4:
        /*001c*/ 	.word	index@(_Z10vector_addPiS_i)
        /*0020*/ 	.word	0x00000000
.L_5:


//--------------------- .nv.compat                --------------------------
	.section	.nv.compat,"",@"SHT_CUDA_COMPAT_INFO"
	.align	4
        /*0000*/ 	.byte	0x02, 0x09, 0x00, 0x00, 0x02, 0x02, 0x01, 0x00, 0x02, 0x05, 0x05, 0x00, 0x03, 0x07, 0x01, 0x01
        /*0010*/ 	.byte	0x02, 0x03, 0x00, 0x00, 0x02, 0x06, 0x01, 0x00, 0x04, 0x0b, 0x08, 0x00, 0x09, 0x00, 0x00, 0x00
        /*0020*/ 	.byte	0x00, 0x00, 0x00, 0x00


//--------------------- .nv.info._Z10vector_addPiS_i --------------------------
	.section	.nv.info._Z10vector_addPiS_i,"",@"SHT_CUDA_INFO"
	.sectionflags	@""
	.align	4


	//----- nvinfo : EIATTR_CUDA_API_VERSION
	.align		4
        /*0000*/ 	.byte	0x04, 0x37
        /*0002*/ 	.short	(.L_7 - .L_6)
.L_6:
        /*0004*/ 	.word	0x00000082


	//----- nvinfo : EIATTR_KPARAM_INFO
	.align		4
.L_7:
        /*0008*/ 	.byte	0x04, 0x17
        /*000a*/ 	.short	(.L_9 - .L_8)
.L_8:
        /*000c*/ 	.word	0x00000000
        /*0010*/ 	.short	0x0002
        /*0012*/ 	.short	0x0010
        /*0014*/ 	.byte	0x00, 0xf0, 0x11, 0x00


	//----- nvinfo : EIATTR_KPARAM_INFO
	.align		4
.L_9:
        /*0018*/ 	.byte	0x04, 0x17
        /*001a*/ 	.short	(.L_11 - .L_10)
.L_10:
        /*001c*/ 	.word	0x00000000
        /*0020*/ 	.short	0x0001
        /*0022*/ 	.short	0x0008
        /*0024*/ 	.byte	0x00, 0xf5, 0x21, 0x00


	//----- nvinfo : EIATTR_KPARAM_INFO
	.align		4
.L_11:
        /*0028*/ 	.byte	0x04, 0x17
        /*002a*/ 	.short	(.L_13 - .L_12)
.L_12:
        /*002c*/ 	.word	0x00000000
        /*0030*/ 	.short	0x0000
        /*0032*/ 	.short	0x0000
        /*0034*/ 	.byte	0x00, 0xf5, 0x21, 0x00


	//----- nvinfo : EIATTR_SPARSE_MMA_MASK
	.align		4
.L_13:
        /*0038*/ 	.byte	0x03, 0x50
        /*003a*/ 	.short	0x0000


	//----- nvinfo : EIATTR_MAXREG_COUNT
	.align		4
        /*003c*/ 	.byte	0x03, 0x1b
        /*003e*/ 	.short	0x00ff


	//----- nvinfo : EIATTR_MERCURY_ISA_VERSION
	.align		4
        /*0040*/ 	.byte	0x03, 0x5f
        /*0042*/ 	.short	0x0101


	//----- nvinfo : EIATTR_VRC_CTA_INIT_COUNT
	.align		4
        /*0044*/ 	.byte	0x02, 0x4a
	.zero		1
	.zero		1


	//----- nvinfo : EIATTR_EXIT_INSTR_OFFSETS
	.align		4
        /*0048*/ 	.byte	0x04, 0x1c
        /*004a*/ 	.short	(.L_15 - .L_14)


	//   ....[0]....
.L_14:
        /*004c*/ 	.word	0x00000040


	//   ....[1]....
        /*0050*/ 	.word	0x000000e0


	//----- nvinfo : EIATTR_CBANK_PARAM_SIZE
	.align		4
.L_15:
        /*0054*/ 	.byte	0x03, 0x19
        /*0056*/ 	.short	0x0014


	//----- nvinfo : EIATTR_PARAM_CBANK
	.align		4
        /*0058*/ 	.byte	0x04, 0x0a
        /*005a*/ 	.short	(.L_17 - .L_16)
	.align		4
.L_16:
        /*005c*/ 	.word	index@(.nv.constant0._Z10vector_addPiS_i)
        /*0060*/ 	.short	0x0380
        /*0062*/ 	.short	0x0014


	//----- nvinfo : EIATTR_SW_WAR
	.align		4
.L_17:
        /*0064*/ 	.byte	0x04, 0x36
        /*0066*/ 	.short	(.L_19 - .L_18)
.L_18:
        /*0068*/ 	.word	0x00000008
.L_19:


//--------------------- .nv.callgraph             --------------------------
	.section	.nv.callgraph,"",@"SHT_CUDA_CALLGRAPH"
	.align	4
	.sectionentsize	8
	.align		4
        /*0000*/ 	.word	0x00000000
	.align		4
        /*0004*/ 	.word	0xffffffff
	.align		4
        /*0008*/ 	.word	0x00000000
	.align		4
        /*000c*/ 	.word	0xfffffffe
	.align		4
        /*0010*/ 	.word	0x00000000
	.align		4
        /*0014*/ 	.word	0xfffffffd
	.align		4
        /*0018*/ 	.word	0x00000000
	.align		4
        /*001c*/ 	.word	0xfffffffc


//--------------------- .text._Z10vector_addPiS_i --------------------------
	.section	.text._Z10vector_addPiS_i,"ax",@progbits
	.align	128
        .global         _Z10vector_addPiS_i
        .type           _Z10vector_addPiS_i,@function
        .size           _Z10vector_addPiS_i,(.L_x_1 - _Z10vector_addPiS_i)
        .other          _Z10vector_addPiS_i,@"STO_CUDA_ENTRY STV_DEFAULT"
_Z10vector_addPiS_i:
.text._Z10vector_addPiS_i:
[----:B------:R-:W-:Y:S01]  /*0000*/  LDC R1, c[0x0][0x37c] ;  /* 0x0000df00ff017b82 */ /* 0x000fe20000000800 */
[----:B------:R-:W0:Y:S01]  /*0010*/  S2R R7, SR_TID.X ;  /* 0x0000000000077919 */ /* 0x000e220000002100 */
[----:B------:R-:W0:Y:S02]  /*0020*/  LDCU UR4, c[0x0][0x390] ;  /* 0x00007200ff0477ac */ /* 0x000e240008000800 */
[----:B0-----:R-:W-:-:S13]  /*0030*/  ISETP.GE.AND P0, PT, R7, UR4, PT ;  /* 0x0000000407007c0c */ /* 0x001fda000bf06270 */
[----:B------:R-:W-:Y:S05]  /*0040*/  @P0 EXIT ;  /* 0x000000000000094d */ /* 0x000fea0003800000 */
[----:B------:R-:W0:Y:S01]  /*0050*/  LDC.64 R4, c[0x0][0x388] ;  /* 0x0000e200ff047b82 */ /* 0x000e220000000a00 */
[----:B------:R-:W1:Y:S07]  /*0060*/  LDCU.64 UR4, c[0x0][0x358] ;  /* 0x00006b00ff0477ac */ /* 0x000e6e0008000a00 */
[----:B------:R-:W2:Y:S01]  /*0070*/  LDC.64 R2, c[0x0][0x380] ;  /* 0x0000e000ff027b82 */ /* 0x000ea20000000a00 */
[----:B0-----:R-:W-:-:S06]  /*0080*/  IMAD.WIDE.U32 R4, R7, 0x4, R4 ;  /* 0x0000000407047825 */ /* 0x001fcc00078e0004 */
[----:B-1----:R-:W3:Y:S01]  /*0090*/  LDG.E R5, desc[UR4][R4.64] ;  /* 0x0000000404057981 */ /* 0x002ee2000c1e1900 */
[----:B--2---:R-:W-:-:S05]  /*00a0*/  IMAD.WIDE.U32 R2, R7, 0x4, R2 ;  /* 0x0000000407027825 */ /* 0x004fca00078e0002 */
[----:B------:R-:W3:Y:S02]  /*00b0*/  LDG.E R0, desc[UR4][R2.64] ;  /* 0x0000000402007981 */ /* 0x000ee4000c1e1900 */
[----:B---3--:R-:W-:-:S05]  /*00c0*/  IADD3 R7, PT, PT, R0, R5, RZ ;  /* 0x0000000500077210 */ /* 0x008fca0007ffe0ff */
[----:B------:R-:W-:Y:S01]  /*00d0*/  STG.E desc[UR4][R2.64], R7 ;  /* 0x0000000702007986 */ /* 0x000fe2000c101904 */
[----:B------:R-:W-:Y:S05]  /*00e0*/  EXIT ;  /* 0x000000000000794d */ /* 0x000fea0003800000 */
.L_x_0:
[----:B------:R-:W-:-:S00]  /*00f0*/  BRA `(.L_x_0) ;  /* 0xfffffffc00fc7947 */ /* 0x000fc0000383ffff */
[----:B------:R-:W-:-:S00]  /*0100*/  NOP ;  /* 0x0000000000007918 */ /* 0x000fc00000000000 */
[----:B------:R-:W-:-:S00]  /*0110*/  NOP ;  /* 0x0000000000007918 */ /* 0x000fc00000000000 */
[----:B------:R-:W-:-:S00]  /*0120*/  NOP ;  /* 0x0000000000007918 */ /* 0x000fc00000000000 */
[----:B------:R-:W-:-:S00]  /*0130*/  NOP ;  /* 0x0000000000007918 */ /* 0x000fc00000000000 */
[----:B------:R-:W-:-:S00]  /*0140*/  NOP ;  /* 0x0000000000007918 */ /* 0x000fc00000000000 */
[----:B------:R-:W-:-:S00]  /*0150*/  NOP ;  /* 0x0000000000007918 */ /* 0x000fc00000000000 */
[----:B------:R-:W-:-:S00]  /*0160*/  NOP ;  /* 0x0000000000007918 */ /* 0x000fc00000000000 */
[----:B------:R-:W-:-:S00]  /*0170*/  NOP ;  /* 0x0000000000007918 */ /* 0x000fc00000000000 */
.L_x_1:


//--------------------- .nv.shared.reserved.0     --------------------------
	.section	.nv.shared.reserved.0,"aw",@nobits
	.weak		__nv_reservedSMEM_offset_0_alias
	.size		__nv_reservedSMEM_offset_0_alias, 0, 64
	.other		__nv_reservedSMEM_offset_0_alias,@"STO_CUDA_RESERVED_SHARED STV_DEFAULT"
__nv_reservedSMEM_offset_0_alias:
	.zero		0
	.zero		64


//--------------------- .nv.constant0._Z10vector_addPiS_i --------------------------
	.section	.nv.constant0._Z10vector_addPiS_i,"a",@progbits
	.sectionflags	@""
	.align	4
.nv.constant0._Z10vector_addPiS_i:
	.zero		916


//--------------------- SYMBOLS --------------------------

	.type		.nv.reservedSmem.offset0,@object
	.size		.nv.reservedSmem.offset0,0x4
